//
// Generated by NVIDIA NVVM Compiler
//
// Compiler Build ID: CL-36424714
// Cuda compilation tools, release 13.0, V13.0.88
// Based on NVVM 20.0.0
//

.version 9.0
.target sm_100
.address_size 64

	// .globl	rnn_cell_kernel

.visible .entry rnn_cell_kernel(
	.param .u64 .ptr .align 1 rnn_cell_kernel_param_0,
	.param .u64 .ptr .align 1 rnn_cell_kernel_param_1,
	.param .u64 .ptr .align 1 rnn_cell_kernel_param_2,
	.param .u64 .ptr .align 1 rnn_cell_kernel_param_3,
	.param .u64 .ptr .align 1 rnn_cell_kernel_param_4,
	.param .u64 .ptr .align 1 rnn_cell_kernel_param_5,
	.param .u64 .ptr .align 1 rnn_cell_kernel_param_6,
	.param .u32 rnn_cell_kernel_param_7,
	.param .u32 rnn_cell_kernel_param_8,
	.param .u32 rnn_cell_kernel_param_9
)
{
	.reg .pred 	%p<25>;
	.reg .b32 	%r<65>;
	.reg .b32 	%f<243>;
	.reg .b64 	%rd<117>;

	ld.param.u64 	%rd32, [rnn_cell_kernel_param_0];
	ld.param.u64 	%rd33, [rnn_cell_kernel_param_1];
	ld.param.u64 	%rd34, [rnn_cell_kernel_param_2];
	ld.param.u64 	%rd35, [rnn_cell_kernel_param_3];
	ld.param.u64 	%rd29, [rnn_cell_kernel_param_4];
	ld.param.u64 	%rd30, [rnn_cell_kernel_param_5];
	ld.param.u64 	%rd31, [rnn_cell_kernel_param_6];
	ld.param.u32 	%r39, [rnn_cell_kernel_param_7];
	ld.param.u32 	%r37, [rnn_cell_kernel_param_8];
	ld.param.u32 	%r38, [rnn_cell_kernel_param_9];
	cvta.to.global.u64 	%rd1, %rd32;
	cvta.to.global.u64 	%rd2, %rd34;
	cvta.to.global.u64 	%rd3, %rd33;
	cvta.to.global.u64 	%rd4, %rd35;
	mov.u32 	%r1, %ctaid.x;
	mov.u32 	%r2, %tid.x;
	setp.ge.s32 	%p1, %r1, %r39;
	setp.ge.s32 	%p2, %r2, %r38;
	or.pred  	%p3, %p1, %p2;
	@%p3 bra 	$L__BB0_31;
	setp.lt.s32 	%p4, %r37, 1;
	mov.f32 	%f231, 0f00000000;
	@%p4 bra 	$L__BB0_14;
	mul.lo.s32 	%r3, %r37, %r2;
	mul.lo.s32 	%r4, %r37, %r1;
	and.b32  	%r5, %r37, 15;
	setp.lt.u32 	%p5, %r37, 16;
	mov.f32 	%f231, 0f00000000;
	mov.b32 	%r57, 0;
	@%p5 bra 	$L__BB0_5;
	and.b32  	%r57, %r37, 2147483632;
	neg.s32 	%r55, %r57;
	mul.wide.u32 	%rd36, %r3, 4;
	add.s64 	%rd37, %rd36, %rd2;
	add.s64 	%rd110, %rd37, 32;
	mul.wide.u32 	%rd38, %r4, 4;
	add.s64 	%rd39, %rd38, %rd1;
	add.s64 	%rd109, %rd39, 32;
	mov.f32 	%f231, 0f00000000;
$L__BB0_4:
	.pragma "nounroll";
	ld.global.f32 	%f35, [%rd110+-32];
	ld.global.f32 	%f36, [%rd109+-32];
	fma.rn.f32 	%f37, %f35, %f36, %f231;
	ld.global.f32 	%f38, [%rd110+-28];
	ld.global.f32 	%f39, [%rd109+-28];
	fma.rn.f32 	%f40, %f38, %f39, %f37;
	ld.global.f32 	%f41, [%rd110+-24];
	ld.global.f32 	%f42, [%rd109+-24];
	fma.rn.f32 	%f43, %f41, %f42, %f40;
	ld.global.f32 	%f44, [%rd110+-20];
	ld.global.f32 	%f45, [%rd109+-20];
	fma.rn.f32 	%f46, %f44, %f45, %f43;
	ld.global.f32 	%f47, [%rd110+-16];
	ld.global.f32 	%f48, [%rd109+-16];
	fma.rn.f32 	%f49, %f47, %f48, %f46;
	ld.global.f32 	%f50, [%rd110+-12];
	ld.global.f32 	%f51, [%rd109+-12];
	fma.rn.f32 	%f52, %f50, %f51, %f49;
	ld.global.f32 	%f53, [%rd110+-8];
	ld.global.f32 	%f54, [%rd109+-8];
	fma.rn.f32 	%f55, %f53, %f54, %f52;
	ld.global.f32 	%f56, [%rd110+-4];
	ld.global.f32 	%f57, [%rd109+-4];
	fma.rn.f32 	%f58, %f56, %f57, %f55;
	ld.global.f32 	%f59, [%rd110];
	ld.global.f32 	%f60, [%rd109];
	fma.rn.f32 	%f61, %f59, %f60, %f58;
	ld.global.f32 	%f62, [%rd110+4];
	ld.global.f32 	%f63, [%rd109+4];
	fma.rn.f32 	%f64, %f62, %f63, %f61;
	ld.global.f32 	%f65, [%rd110+8];
	ld.global.f32 	%f66, [%rd109+8];
	fma.rn.f32 	%f67, %f65, %f66, %f64;
	ld.global.f32 	%f68, [%rd110+12];
	ld.global.f32 	%f69, [%rd109+12];
	fma.rn.f32 	%f70, %f68, %f69, %f67;
	ld.global.f32 	%f71, [%rd110+16];
	ld.global.f32 	%f72, [%rd109+16];
	fma.rn.f32 	%f73, %f71, %f72, %f70;
	ld.global.f32 	%f74, [%rd110+20];
	ld.global.f32 	%f75, [%rd109+20];
	fma.rn.f32 	%f76, %f74, %f75, %f73;
	ld.global.f32 	%f77, [%rd110+24];
	ld.global.f32 	%f78, [%rd109+24];
	fma.rn.f32 	%f79, %f77, %f78, %f76;
	ld.global.f32 	%f80, [%rd110+28];
	ld.global.f32 	%f81, [%rd109+28];
	fma.rn.f32 	%f231, %f80, %f81, %f79;
	add.s32 	%r55, %r55, 16;
	add.s64 	%rd110, %rd110, 64;
	add.s64 	%rd109, %rd109, 64;
	setp.ne.s32 	%p6, %r55, 0;
	@%p6 bra 	$L__BB0_4;
$L__BB0_5:
	setp.eq.s32 	%p7, %r5, 0;
	@%p7 bra 	$L__BB0_14;
	and.b32  	%r11, %r37, 7;
	setp.lt.u32 	%p8, %r5, 8;
	@%p8 bra 	$L__BB0_8;
	add.s32 	%r41, %r57, %r3;
	mul.wide.u32 	%rd40, %r41, 4;
	add.s64 	%rd41, %rd2, %rd40;
	ld.global.f32 	%f83, [%rd41];
	add.s32 	%r42, %r57, %r4;
	mul.wide.u32 	%rd42, %r42, 4;
	add.s64 	%rd43, %rd1, %rd42;
	ld.global.f32 	%f84, [%rd43];
	fma.rn.f32 	%f85, %f83, %f84, %f231;
	cvt.u64.u32 	%rd44, %r3;
	cvt.u64.u32 	%rd45, %r57;
	add.s64 	%rd46, %rd45, %rd44;
	shl.b64 	%rd47, %rd46, 2;
	add.s64 	%rd48, %rd2, %rd47;
	ld.global.f32 	%f86, [%rd48+4];
	cvt.u64.u32 	%rd49, %r4;
	add.s64 	%rd50, %rd45, %rd49;
	shl.b64 	%rd51, %rd50, 2;
	add.s64 	%rd52, %rd1, %rd51;
	ld.global.f32 	%f87, [%rd52+4];
	fma.rn.f32 	%f88, %f86, %f87, %f85;
	ld.global.f32 	%f89, [%rd48+8];
	ld.global.f32 	%f90, [%rd52+8];
	fma.rn.f32 	%f91, %f89, %f90, %f88;
	ld.global.f32 	%f92, [%rd48+12];
	ld.global.f32 	%f93, [%rd52+12];
	fma.rn.f32 	%f94, %f92, %f93, %f91;
	ld.global.f32 	%f95, [%rd48+16];
	ld.global.f32 	%f96, [%rd52+16];
	fma.rn.f32 	%f97, %f95, %f96, %f94;
	ld.global.f32 	%f98, [%rd48+20];
	ld.global.f32 	%f99, [%rd52+20];
	fma.rn.f32 	%f100, %f98, %f99, %f97;
	ld.global.f32 	%f101, [%rd48+24];
	ld.global.f32 	%f102, [%rd52+24];
	fma.rn.f32 	%f103, %f101, %f102, %f100;
	ld.global.f32 	%f104, [%rd48+28];
	ld.global.f32 	%f105, [%rd52+28];
	fma.rn.f32 	%f231, %f104, %f105, %f103;
	add.s32 	%r57, %r57, 8;
$L__BB0_8:
	setp.eq.s32 	%p9, %r11, 0;
	@%p9 bra 	$L__BB0_14;
	and.b32  	%r14, %r37, 3;
	setp.lt.u32 	%p10, %r11, 4;
	@%p10 bra 	$L__BB0_11;
	add.s32 	%r43, %r57, %r3;
	mul.wide.u32 	%rd53, %r43, 4;
	add.s64 	%rd54, %rd2, %rd53;
	ld.global.f32 	%f107, [%rd54];
	add.s32 	%r44, %r57, %r4;
	mul.wide.u32 	%rd55, %r44, 4;
	add.s64 	%rd56, %rd1, %rd55;
	ld.global.f32 	%f108, [%rd56];
	fma.rn.f32 	%f109, %f107, %f108, %f231;
	cvt.u64.u32 	%rd57, %r3;
	cvt.u64.u32 	%rd58, %r57;
	add.s64 	%rd59, %rd58, %rd57;
	shl.b64 	%rd60, %rd59, 2;
	add.s64 	%rd61, %rd2, %rd60;
	ld.global.f32 	%f110, [%rd61+4];
	cvt.u64.u32 	%rd62, %r4;
	add.s64 	%rd63, %rd58, %rd62;
	shl.b64 	%rd64, %rd63, 2;
	add.s64 	%rd65, %rd1, %rd64;
	ld.global.f32 	%f111, [%rd65+4];
	fma.rn.f32 	%f112, %f110, %f111, %f109;
	ld.global.f32 	%f113, [%rd61+8];
	ld.global.f32 	%f114, [%rd65+8];
	fma.rn.f32 	%f115, %f113, %f114, %f112;
	ld.global.f32 	%f116, [%rd61+12];
	ld.global.f32 	%f117, [%rd65+12];
	fma.rn.f32 	%f231, %f116, %f117, %f115;
	add.s32 	%r57, %r57, 4;
$L__BB0_11:
	setp.eq.s32 	%p11, %r14, 0;
	@%p11 bra 	$L__BB0_14;
	add.s32 	%r45, %r57, %r4;
	mul.wide.u32 	%rd66, %r45, 4;
	add.s64 	%rd112, %rd1, %rd66;
	add.s32 	%r46, %r57, %r3;
	mul.wide.u32 	%rd67, %r46, 4;
	add.s64 	%rd111, %rd2, %rd67;
	neg.s32 	%r59, %r14;
$L__BB0_13:
	.pragma "nounroll";
	ld.global.f32 	%f118, [%rd111];
	ld.global.f32 	%f119, [%rd112];
	fma.rn.f32 	%f231, %f118, %f119, %f231;
	add.s64 	%rd112, %rd112, 4;
	add.s64 	%rd111, %rd111, 4;
	add.s32 	%r59, %r59, 1;
	setp.ne.s32 	%p12, %r59, 0;
	@%p12 bra 	$L__BB0_13;
$L__BB0_14:
	setp.eq.s64 	%p13, %rd29, 0;
	@%p13 bra 	$L__BB0_16;
	cvta.to.global.u64 	%rd68, %rd29;
	mul.wide.u32 	%rd69, %r2, 4;
	add.s64 	%rd70, %rd68, %rd69;
	ld.global.f32 	%f120, [%rd70];
	add.f32 	%f231, %f231, %f120;
$L__BB0_16:
	mul.lo.s32 	%r20, %r38, %r2;
	mul.lo.s32 	%r21, %r38, %r1;
	and.b32  	%r22, %r38, 15;
	setp.lt.u32 	%p14, %r38, 16;
	mov.b32 	%r62, 0;
	@%p14 bra 	$L__BB0_19;
	and.b32  	%r62, %r38, 2147483632;
	neg.s32 	%r60, %r62;
	mul.wide.u32 	%rd71, %r20, 4;
	add.s64 	%rd72, %rd71, %rd4;
	add.s64 	%rd114, %rd72, 32;
	mul.wide.u32 	%rd73, %r21, 4;
	add.s64 	%rd74, %rd73, %rd3;
	add.s64 	%rd113, %rd74, 32;
$L__BB0_18:
	.pragma "nounroll";
	ld.global.f32 	%f122, [%rd114+-32];
	ld.global.f32 	%f123, [%rd113+-32];
	fma.rn.f32 	%f124, %f122, %f123, %f231;
	ld.global.f32 	%f125, [%rd114+-28];
	ld.global.f32 	%f126, [%rd113+-28];
	fma.rn.f32 	%f127, %f125, %f126, %f124;
	ld.global.f32 	%f128, [%rd114+-24];
	ld.global.f32 	%f129, [%rd113+-24];
	fma.rn.f32 	%f130, %f128, %f129, %f127;
	ld.global.f32 	%f131, [%rd114+-20];
	ld.global.f32 	%f132, [%rd113+-20];
	fma.rn.f32 	%f133, %f131, %f132, %f130;
	ld.global.f32 	%f134, [%rd114+-16];
	ld.global.f32 	%f135, [%rd113+-16];
	fma.rn.f32 	%f136, %f134, %f135, %f133;
	ld.global.f32 	%f137, [%rd114+-12];
	ld.global.f32 	%f138, [%rd113+-12];
	fma.rn.f32 	%f139, %f137, %f138, %f136;
	ld.global.f32 	%f140, [%rd114+-8];
	ld.global.f32 	%f141, [%rd113+-8];
	fma.rn.f32 	%f142, %f140, %f141, %f139;
	ld.global.f32 	%f143, [%rd114+-4];
	ld.global.f32 	%f144, [%rd113+-4];
	fma.rn.f32 	%f145, %f143, %f144, %f142;
	ld.global.f32 	%f146, [%rd114];
	ld.global.f32 	%f147, [%rd113];
	fma.rn.f32 	%f148, %f146, %f147, %f145;
	ld.global.f32 	%f149, [%rd114+4];
	ld.global.f32 	%f150, [%rd113+4];
	fma.rn.f32 	%f151, %f149, %f150, %f148;
	ld.global.f32 	%f152, [%rd114+8];
	ld.global.f32 	%f153, [%rd113+8];
	fma.rn.f32 	%f154, %f152, %f153, %f151;
	ld.global.f32 	%f155, [%rd114+12];
	ld.global.f32 	%f156, [%rd113+12];
	fma.rn.f32 	%f157, %f155, %f156, %f154;
	ld.global.f32 	%f158, [%rd114+16];
	ld.global.f32 	%f159, [%rd113+16];
	fma.rn.f32 	%f160, %f158, %f159, %f157;
	ld.global.f32 	%f161, [%rd114+20];
	ld.global.f32 	%f162, [%rd113+20];
	fma.rn.f32 	%f163, %f161, %f162, %f160;
	ld.global.f32 	%f164, [%rd114+24];
	ld.global.f32 	%f165, [%rd113+24];
	fma.rn.f32 	%f166, %f164, %f165, %f163;
	ld.global.f32 	%f167, [%rd114+28];
	ld.global.f32 	%f168, [%rd113+28];
	fma.rn.f32 	%f231, %f167, %f168, %f166;
	add.s32 	%r60, %r60, 16;
	add.s64 	%rd114, %rd114, 64;
	add.s64 	%rd113, %rd113, 64;
	setp.ne.s32 	%p15, %r60, 0;
	@%p15 bra 	$L__BB0_18;
$L__BB0_19:
	setp.eq.s32 	%p16, %r22, 0;
	@%p16 bra 	$L__BB0_28;
	and.b32  	%r28, %r38, 7;
	setp.lt.u32 	%p17, %r22, 8;
	@%p17 bra 	$L__BB0_22;
	add.s32 	%r48, %r62, %r20;
	mul.wide.u32 	%rd75, %r48, 4;
	add.s64 	%rd76, %rd4, %rd75;
	ld.global.f32 	%f170, [%rd76];
	add.s32 	%r49, %r62, %r21;
	mul.wide.u32 	%rd77, %r49, 4;
	add.s64 	%rd78, %rd3, %rd77;
	ld.global.f32 	%f171, [%rd78];
	fma.rn.f32 	%f172, %f170, %f171, %f231;
	cvt.u64.u32 	%rd79, %r20;
	cvt.u64.u32 	%rd80, %r62;
	add.s64 	%rd81, %rd80, %rd79;
	shl.b64 	%rd82, %rd81, 2;
	add.s64 	%rd83, %rd4, %rd82;
	ld.global.f32 	%f173, [%rd83+4];
	cvt.u64.u32 	%rd84, %r21;
	add.s64 	%rd85, %rd80, %rd84;
	shl.b64 	%rd86, %rd85, 2;
	add.s64 	%rd87, %rd3, %rd86;
	ld.global.f32 	%f174, [%rd87+4];
	fma.rn.f32 	%f175, %f173, %f174, %f172;
	ld.global.f32 	%f176, [%rd83+8];
	ld.global.f32 	%f177, [%rd87+8];
	fma.rn.f32 	%f178, %f176, %f177, %f175;
	ld.global.f32 	%f179, [%rd83+12];
	ld.global.f32 	%f180, [%rd87+12];
	fma.rn.f32 	%f181, %f179, %f180, %f178;
	ld.global.f32 	%f182, [%rd83+16];
	ld.global.f32 	%f183, [%rd87+16];
	fma.rn.f32 	%f184, %f182, %f183, %f181;
	ld.global.f32 	%f185, [%rd83+20];
	ld.global.f32 	%f186, [%rd87+20];
	fma.rn.f32 	%f187, %f185, %f186, %f184;
	ld.global.f32 	%f188, [%rd83+24];
	ld.global.f32 	%f189, [%rd87+24];
	fma.rn.f32 	%f190, %f188, %f189, %f187;
	ld.global.f32 	%f191, [%rd83+28];
	ld.global.f32 	%f192, [%rd87+28];
	fma.rn.f32 	%f231, %f191, %f192, %f190;
	add.s32 	%r62, %r62, 8;
$L__BB0_22:
	setp.eq.s32 	%p18, %r28, 0;
	@%p18 bra 	$L__BB0_28;
	and.b32  	%r31, %r38, 3;
	setp.lt.u32 	%p19, %r28, 4;
	@%p19 bra 	$L__BB0_25;
	add.s32 	%r50, %r62, %r20;
	mul.wide.u32 	%rd88, %r50, 4;
	add.s64 	%rd89, %rd4, %rd88;
	ld.global.f32 	%f194, [%rd89];
	add.s32 	%r51, %r62, %r21;
	mul.wide.u32 	%rd90, %r51, 4;
	add.s64 	%rd91, %rd3, %rd90;
	ld.global.f32 	%f195, [%rd91];
	fma.rn.f32 	%f196, %f194, %f195, %f231;
	cvt.u64.u32 	%rd92, %r20;
	cvt.u64.u32 	%rd93, %r62;
	add.s64 	%rd94, %rd93, %rd92;
	shl.b64 	%rd95, %rd94, 2;
	add.s64 	%rd96, %rd4, %rd95;
	ld.global.f32 	%f197, [%rd96+4];
	cvt.u64.u32 	%rd97, %r21;
	add.s64 	%rd98, %rd93, %rd97;
	shl.b64 	%rd99, %rd98, 2;
	add.s64 	%rd100, %rd3, %rd99;
	ld.global.f32 	%f198, [%rd100+4];
	fma.rn.f32 	%f199, %f197, %f198, %f196;
	ld.global.f32 	%f200, [%rd96+8];
	ld.global.f32 	%f201, [%rd100+8];
	fma.rn.f32 	%f202, %f200, %f201, %f199;
	ld.global.f32 	%f203, [%rd96+12];
	ld.global.f32 	%f204, [%rd100+12];
	fma.rn.f32 	%f231, %f203, %f204, %f202;
	add.s32 	%r62, %r62, 4;
$L__BB0_25:
	setp.eq.s32 	%p20, %r31, 0;
	@%p20 bra 	$L__BB0_28;
	add.s32 	%r52, %r62, %r21;
	mul.wide.u32 	%rd101, %r52, 4;
	add.s64 	%rd116, %rd3, %rd101;
	add.s32 	%r53, %r62, %r20;
	mul.wide.u32 	%rd102, %r53, 4;
	add.s64 	%rd115, %rd4, %rd102;
	neg.s32 	%r64, %r31;
$L__BB0_27:
	.pragma "nounroll";
	ld.global.f32 	%f205, [%rd115];
	ld.global.f32 	%f206, [%rd116];
	fma.rn.f32 	%f231, %f205, %f206, %f231;
	add.s64 	%rd116, %rd116, 4;
	add.s64 	%rd115, %rd115, 4;
	add.s32 	%r64, %r64, 1;
	setp.ne.s32 	%p21, %r64, 0;
	@%p21 bra 	$L__BB0_27;
$L__BB0_28:
	setp.eq.s64 	%p22, %rd30, 0;
	@%p22 bra 	$L__BB0_30;
	cvta.to.global.u64 	%rd103, %rd30;
	mul.wide.u32 	%rd104, %r2, 4;
	add.s64 	%rd105, %rd103, %rd104;
	ld.global.f32 	%f207, [%rd105];
	add.f32 	%f231, %f231, %f207;
$L__BB0_30:
	abs.f32 	%f208, %f231;
	mul.f32 	%f209, %f208, 0f4038AA3B;
	ex2.approx.ftz.f32 	%f210, %f209;
	add.f32 	%f211, %f210, 0f3F800000;
	rcp.approx.ftz.f32 	%f212, %f211;
	fma.rn.f32 	%f213, %f212, 0fC0000000, 0f3F800000;
	setp.ge.f32 	%p23, %f208, 0f41102CB4;
	selp.f32 	%f214, 0f3F800000, %f213, %p23;
	copysign.f32 	%f215, %f231, %f214;
	mul.f32 	%f216, %f231, %f231;
	fma.rn.f32 	%f217, %f216, 0f3C80F082, 0fBD563CAE;
	fma.rn.f32 	%f218, %f217, %f216, 0f3E085941;
	fma.rn.f32 	%f219, %f218, %f216, 0fBEAAA9ED;
	fma.rn.f32 	%f220, %f219, %f216, 0f00000000;
	fma.rn.f32 	%f221, %f220, %f231, %f231;
	setp.ge.f32 	%p24, %f208, 0f3F19999A;
	selp.f32 	%f222, %f215, %f221, %p24;
	add.s32 	%r54, %r21, %r2;
	cvta.to.global.u64 	%rd106, %rd31;
	mul.wide.u32 	%rd107, %r54, 4;
	add.s64 	%rd108, %rd106, %rd107;
	st.global.f32 	[%rd108], %f222;
$L__BB0_31:
	ret;

}


// ===== COMPILED SASS (sm_100) =====

	.target	sm_100

	.elftype	@"ET_EXEC"


//--------------------- .note.nv.tkinfo           --------------------------
	.section	.note.nv.tkinfo,"",@"SHT_NOTE"
	.sectionflags	@"SHF_NOTE_NV_TKINFO"
	.tkinfo
        /*0018*/ 	.word	0x00000002
        /*0030*/ 	.string	""
        /*0030*/ 	.string	"ptxas"
        /*0030*/ 	.string	"Cuda compilation tools, release 13.0, V13.0.88"
        /*0030*/ 	.string	"Build cuda_13.0.r13.0/compiler.36424714_0"
        /*0030*/ 	.string	"-arch sm_100 -m 64 "



//--------------------- .note.nv.cuinfo           --------------------------
	.section	.note.nv.cuinfo,"",@"SHT_NOTE"
	.sectionflags	@"SHF_NOTE_NV_CUINFO"
        /*0018*/ 	.short	0x0002
        /*001a*/ 	.short	0x0064
        /*001c*/ 	.short	0x0082
	.zero		2


//--------------------- .nv.info                  --------------------------
	.section	.nv.info,"",@"SHT_CUDA_INFO"
	.align	4


	//----- nvinfo : EIATTR_REGCOUNT
	.align		4
        /*0000*/ 	.byte	0x04, 0x2f
        /*0002*/ 	.short	(.L_1 - .L_0)
	.align		4
.L_0:
        /*0004*/ 	.word	index@(rnn_cell_kernel)
        /*0008*/ 	.word	0x0000001d


	//----- nvinfo : EIATTR_FRAME_SIZE
	.align		4
.L_1:
        /*000c*/ 	.byte	0x04, 0x11
        /*000e*/ 	.short	(.L_3 - .L_2)
	.align		4
.L_2:
        /*0010*/ 	.word	index@(rnn_cell_kernel)
        /*0014*/ 	.word	0x00000000


	//----- nvinfo : EIATTR_MIN_STACK_SIZE
	.align		4
.L_3:
        /*0018*/ 	.byte	0x04, 0x12
        /*001a*/ 	.short	(.L_5 - .L_4)
	.align		4
.L_4:
        /*001c*/ 	.word	index@(rnn_cell_kernel)
        /*0020*/ 	.word	0x00000000
.L_5:


//--------------------- .nv.compat                --------------------------
	.section	.nv.compat,"",@"SHT_CUDA_COMPAT_INFO"
	.align	4
        /*0000*/ 	.byte	0x02, 0x09, 0x00, 0x00, 0x02, 0x02, 0x01, 0x00, 0x02, 0x05, 0x05, 0x00, 0x03, 0x07, 0x01, 0x01
        /*0010*/ 	.byte	0x02, 0x03, 0x00, 0x00, 0x02, 0x06, 0x01, 0x00, 0x04, 0x0b, 0x08, 0x00, 0x01, 0x00, 0x00, 0x00
        /*0020*/ 	.byte	0x00, 0x00, 0x00, 0x00


//--------------------- .nv.info.rnn_cell_kernel  --------------------------
	.section	.nv.info.rnn_cell_kernel,"",@"SHT_CUDA_INFO"
	.sectionflags	@""
	.align	4


	//----- nvinfo : EIATTR_CUDA_API_VERSION
	.align		4
        /*0000*/ 	.byte	0x04, 0x37
        /*0002*/ 	.short	(.L_7 - .L_6)
.L_6:
        /*0004*/ 	.word	0x00000082


	//----- nvinfo : EIATTR_KPARAM_INFO
	.align		4
.L_7:
        /*0008*/ 	.byte	0x04, 0x17
        /*000a*/ 	.short	(.L_9 - .L_8)
.L_8:
        /*000c*/ 	.word	0x00000000
        /*0010*/ 	.short	0x0009
        /*0012*/ 	.short	0x0040
        /*0014*/ 	.byte	0x00, 0xf0, 0x11, 0x00


	//----- nvinfo : EIATTR_KPARAM_INFO
	.align		4
.L_9:
        /*0018*/ 	.byte	0x04, 0x17
        /*001a*/ 	.short	(.L_11 - .L_10)
.L_10:
        /*001c*/ 	.word	0x00000000
        /*0020*/ 	.short	0x0008
        /*0022*/ 	.short	0x003c
        /*0024*/ 	.byte	0x00, 0xf0, 0x11, 0x00


	//----- nvinfo : EIATTR_KPARAM_INFO
	.align		4
.L_11:
        /*0028*/ 	.byte	0x04, 0x17
        /*002a*/ 	.short	(.L_13 - .L_12)
.L_12:
        /*002c*/ 	.word	0x00000000
        /*0030*/ 	.short	0x0007
        /*0032*/ 	.short	0x0038
        /*0034*/ 	.byte	0x00, 0xf0, 0x11, 0x00


	//----- nvinfo : EIATTR_KPARAM_INFO
	.align		4
.L_13:
        /*0038*/ 	.byte	0x04, 0x17
        /*003a*/ 	.short	(.L_15 - .L_14)
.L_14:
        /*003c*/ 	.word	0x00000000
        /*0040*/ 	.short	0x0006
        /*0042*/ 	.short	0x0030
        /*0044*/ 	.byte	0x00, 0xf5, 0x21, 0x00


	//----- nvinfo : EIATTR_KPARAM_INFO
	.align		4
.L_15:
        /*0048*/ 	.byte	0x04, 0x17
        /*004a*/ 	.short	(.L_17 - .L_16)
.L_16:
        /*004c*/ 	.word	0x00000000
        /*0050*/ 	.short	0x0005
        /*0052*/ 	.short	0x0028
        /*0054*/ 	.byte	0x00, 0xf5, 0x21, 0x00


	//----- nvinfo : EIATTR_KPARAM_INFO
	.align		4
.L_17:
        /*0058*/ 	.byte	0x04, 0x17
        /*005a*/ 	.short	(.L_19 - .L_18)
.L_18:
        /*005c*/ 	.word	0x00000000
        /*0060*/ 	.short	0x0004
        /*0062*/ 	.short	0x0020
        /*0064*/ 	.byte	0x00, 0xf5, 0x21, 0x00


	//----- nvinfo : EIATTR_KPARAM_INFO
	.align		4
.L_19:
        /*0068*/ 	.byte	0x04, 0x17
        /*006a*/ 	.short	(.L_21 - .L_20)
.L_20:
        /*006c*/ 	.word	0x00000000
        /*0070*/ 	.short	0x0003
        /*0072*/ 	.short	0x0018
        /*0074*/ 	.byte	0x00, 0xf5, 0x21, 0x00


	//----- nvinfo : EIATTR_KPARAM_INFO
	.align		4
.L_21:
        /*0078*/ 	.byte	0x04, 0x17
        /*007a*/ 	.short	(.L_23 - .L_22)
.L_22:
        /*007c*/ 	.word	0x00000000
        /*0080*/ 	.short	0x0002
        /*0082*/ 	.short	0x0010
        /*0084*/ 	.byte	0x00, 0xf5, 0x21, 0x00


	//----- nvinfo : EIATTR_KPARAM_INFO
	.align		4
.L_23:
        /*0088*/ 	.byte	0x04, 0x17
        /*008a*/ 	.short	(.L_25 - .L_24)
.L_24:
        /*008c*/ 	.word	0x00000000
        /*0090*/ 	.short	0x0001
        /*0092*/ 	.short	0x0008
        /*0094*/ 	.byte	0x00, 0xf5, 0x21, 0x00


	//----- nvinfo : EIATTR_KPARAM_INFO
	.align		4
.L_25:
        /*0098*/ 	.byte	0x04, 0x17
        /*009a*/ 	.short	(.L_27 - .L_26)
.L_26:
        /*009c*/ 	.word	0x00000000
        /*00a0*/ 	.short	0x0000
        /*00a2*/ 	.short	0x0000
        /*00a4*/ 	.byte	0x00, 0xf5, 0x21, 0x00


	//----- nvinfo : EIATTR_SPARSE_MMA_MASK
	.align		4
.L_27:
        /*00a8*/ 	.byte	0x03, 0x50
        /*00aa*/ 	.short	0x0000


	//----- nvinfo : EIATTR_MAXREG_COUNT
	.align		4
        /*00ac*/ 	.byte	0x03, 0x1b
        /*00ae*/ 	.short	0x00ff


	//----- nvinfo : EIATTR_MERCURY_ISA_VERSION
	.align		4
        /*00b0*/ 	.byte	0x03, 0x5f
        /*00b2*/ 	.short	0x0101


	//----- nvinfo : EIATTR_VRC_CTA_INIT_COUNT
	.align		4
        /*00b4*/ 	.byte	0x02, 0x4a
	.zero		1
	.zero		1


	//----- nvinfo : EIATTR_EXIT_INSTR_OFFSETS
	.align		4
        /*00b8*/ 	.byte	0x04, 0x1c
        /*00ba*/ 	.short	(.L_29 - .L_28)


	//   ....[0]....
.L_28:
        /*00bc*/ 	.word	0x00000070


	//   ....[1]....
        /*00c0*/ 	.word	0x00001980


	//----- nvinfo : EIATTR_CBANK_PARAM_SIZE
	.align		4
.L_29:
        /*00c4*/ 	.byte	0x03, 0x19
        /*00c6*/ 	.short	0x0044


	//----- nvinfo : EIATTR_PARAM_CBANK
	.align		4
        /*00c8*/ 	.byte	0x04, 0x0a
        /*00ca*/ 	.short	(.L_31 - .L_30)
	.align		4
.L_30:
        /*00cc*/ 	.word	index@(.nv.constant0.rnn_cell_kernel)
        /*00d0*/ 	.short	0x0380
        /*00d2*/ 	.short	0x0044


	//----- nvinfo : EIATTR_SW_WAR
	.align		4
.L_31:
        /*00d4*/ 	.byte	0x04, 0x36
        /*00d6*/ 	.short	(.L_33 - .L_32)
.L_32:
        /*00d8*/ 	.word	0x00000008
.L_33:


//--------------------- .nv.callgraph             --------------------------
	.section	.nv.callgraph,"",@"SHT_CUDA_CALLGRAPH"
	.align	4
	.sectionentsize	8
	.align		4
        /*0000*/ 	.word	0x00000000
	.align		4
        /*0004*/ 	.word	0xffffffff
	.align		4
        /*0008*/ 	.word	0x00000000
	.align		4
        /*000c*/ 	.word	0xfffffffe
	.align		4
        /*0010*/ 	.word	0x00000000
	.align		4
        /*0014*/ 	.word	0xfffffffd
	.align		4
        /*0018*/ 	.word	0x00000000
	.align		4
        /*001c*/ 	.word	0xfffffffc


//--------------------- .text.rnn_cell_kernel     --------------------------
	.section	.text.rnn_cell_kernel,"ax",@progbits
	.align	128
        .global         rnn_cell_kernel
        .type           rnn_cell_kernel,@function
        .size           rnn_cell_kernel,(.L_x_13 - rnn_cell_kernel)
        .other          rnn_cell_kernel,@"STO_CUDA_ENTRY STV_DEFAULT"
rnn_cell_kernel:
.text.rnn_cell_kernel:
[----:B------:R-:W-:Y:S01]  /*0000*/  LDC R1, c[0x0][0x37c] ;  /* 0x0000df00ff017b82 */ /* 0x000fe20000000800 */
[----:B------:R-:W0:Y:S07]  /*0010*/  S2R R6, SR_TID.X ;  /* 0x0000000000067919 */ /* 0x000e2e0000002100 */
[----:B------:R-:W1:Y:S01]  /*0020*/  S2UR UR6, SR_CTAID.X ;  /* 0x00000000000679c3 */ /* 0x000e620000002500 */
[----:B------:R-:W0:Y:S07]  /*0030*/  LDCU UR14, c[0x0][0x3c0] ;  /* 0x00007800ff0e77ac */ /* 0x000e2e0008000800 */
[----:B------:R-:W1:Y:S01]  /*0040*/  LDC R0, c[0x0][0x3b8] ;  /* 0x0000ee00ff007b82 */ /* 0x000e620000000800 */
[----:B0-----:R-:W-:-:S04]  /*0050*/  ISETP.GE.AND P0, PT, R6, UR14, PT ;  /* 0x0000000e06007c0c */ /* 0x001fc8000bf06270 */
[----:B-1----:R-:W-:-:S13]  /*0060*/  ISETP.LE.OR P0, PT, R0, UR6, P0 ;  /* 0x0000000600007c0c */ /* 0x002fda0008703670 */
[----:B------:R-:W-:Y:S05]  /*0070*/  @P0 EXIT ;  /* 0x000000000000094d */ /* 0x000fea0003800000 */
[----:B------:R-:W0:Y:S01]  /*0080*/  LDCU UR7, c[0x0][0x3bc] ;  /* 0x00007780ff0777ac */ /* 0x000e220008000800 */
[----:B------:R-:W-:Y:S01]  /*0090*/  HFMA2 R7, -RZ, RZ, 0, 0 ;  /* 0x00000000ff077431 */ /* 0x000fe200000001ff */
[----:B------:R-:W1:Y:S01]  /*00a0*/  LDCU.64 UR12, c[0x0][0x358] ;  /* 0x00006b00ff0c77ac */ /* 0x000e620008000a00 */
[----:B0-----:R-:W-:-:S09]  /*00b0*/  UISETP.GE.AND UP0, UPT, UR7, 0x1, UPT ;  /* 0x000000010700788c */ /* 0x001fd2000bf06270 */
[----:B-1----:R-:W-:Y:S05]  /*00c0*/  BRA.U !UP0, `(.L_x_0) ;  /* 0x0000000908d47547 */ /* 0x002fea000b800000 */
[----:B------:R-:W-:Y:S02]  /*00d0*/  UISETP.GE.U32.AND UP1, UPT, UR7, 0x10, UPT ;  /* 0x000000100700788c */ /* 0x000fe4000bf26070 */
[----:B------:R-:W-:Y:S01]  /*00e0*/  IMAD R0, R6, UR7, RZ ;  /* 0x0000000706007c24 */ /* 0x000fe2000f8e02ff */
[----:B------:R-:W-:Y:S01]  /*00f0*/  ULOP3.LUT UR9, UR7, 0xf, URZ, 0xc0, !UPT ;  /* 0x0000000f07097892 */ /* 0x000fe2000f8ec0ff */
[----:B------:R-:W-:Y:S01]  /*0100*/  MOV R7, RZ ;  /* 0x000000ff00077202 */ /* 0x000fe20000000f00 */
[----:B------:R-:W-:Y:S01]  /*0110*/  UIMAD UR8, UR6, UR7, URZ ;  /* 0x00000007060872a4 */ /* 0x000fe2000f8e02ff */
[----:B------:R-:W-:Y:S01]  /*0120*/  MOV R9, RZ ;  /* 0x000000ff00097202 */ /* 0x000fe20000000f00 */
[----:B------:R-:W-:Y:S02]  /*0130*/  UISETP.NE.AND UP0, UPT, UR9, URZ, UPT ;  /* 0x000000ff0900728c */ /* 0x000fe4000bf05270 */
[----:B------:R-:W-:Y:S09]  /*0140*/  BRA.U !UP1, `(.L_x_1) ;  /* 0x0000000509147547 */ /* 0x000ff2000b800000 */
[----:B------:R-:W0:Y:S01]  /*0150*/  LDC.64 R2, c[0x0][0x390] ;  /* 0x0000e400ff027b82 */ /* 0x000e220000000a00 */
[----:B------:R-:W1:Y:S01]  /*0160*/  LDCU.64 UR4, c[0x0][0x380] ;  /* 0x00007000ff0477ac */ /* 0x000e620008000a00 */
[----:B------:R-:W-:Y:S01]  /*0170*/  MOV R7, RZ ;  /* 0x000000ff00077202 */ /* 0x000fe20000000f00 */
[----:B------:R-:W-:-:S06]  /*0180*/  ULOP3.LUT UR10, UR7, 0x7ffffff0, URZ, 0xc0, !UPT ;  /* 0x7ffffff0070a7892 */ /* 0x000fcc000f8ec0ff */
[----:B------:R-:W-:Y:S01]  /*0190*/  MOV R9, UR10 ;  /* 0x0000000a00097c02 */ /* 0x000fe20008000f00 */
[----:B-1----:R-:W-:-:S04]  /*01a0*/  UIMAD.WIDE.U32 UR4, UR8, 0x4, UR4 ;  /* 0x00000004080478a5 */ /* 0x002fc8000f8e0004 */
[----:B------:R-:W-:Y:S01]  /*01b0*/  UIADD3 UR11, UP1, UPT, UR4, 0x20, URZ ;  /* 0x00000020040b7890 */ /* 0x000fe2000ff3e0ff */
[----:B0-----:R-:W-:-:S03]  /*01c0*/  IMAD.WIDE.U32 R2, R0, 0x4, R2 ;  /* 0x0000000400027825 */ /* 0x001fc600078e0002 */
[----:B------:R-:W-:Y:S01]  /*01d0*/  UIADD3.X UR4, UPT, UPT, URZ, UR5, URZ, UP1, !UPT ;  /* 0x00000005ff047290 */ /* 0x000fe20008ffe4ff */
[----:B------:R-:W-:Y:S01]  /*01e0*/  IADD3 R2, P0, PT, R2, 0x20, RZ ;  /* 0x0000002002027810 */ /* 0x000fe20007f1e0ff */
[----:B------:R-:W-:Y:S01]  /*01f0*/  IMAD.U32 R4, RZ, RZ, UR11 ;  /* 0x0000000bff047e24 */ /* 0x000fe2000f8e00ff */
[----:B------:R-:W-:Y:S02]  /*0200*/  UIADD3 UR5, UPT, UPT, -UR10, URZ, URZ ;  /* 0x000000ff0a057290 */ /* 0x000fe4000fffe1ff */
[----:B------:R-:W-:Y:S02]  /*0210*/  IADD3.X R3, PT, PT, RZ, R3, RZ, P0, !PT ;  /* 0x00000003ff037210 */ /* 0x000fe400007fe4ff */
[----:B------:R-:W-:-:S08]  /*0220*/  MOV R5, UR4 ;  /* 0x0000000400057c02 */ /* 0x000fd00008000f00 */
.L_x_2:
[----:B------:R-:W2:Y:S04]  /*0230*/  LDG.E R14, desc[UR12][R2.64+-0x20] ;  /* 0xffffe00c020e7981 */ /* 0x000ea8000c1e1900 */
[----:B------:R-:W2:Y:S04]  /*0240*/  LDG.E R16, desc[UR12][R4.64+-0x20] ;  /* 0xffffe00c04107981 */ /* 0x000ea8000c1e1900 */
[----:B------:R-:W3:Y:S04]  /*0250*/  LDG.E R25, desc[UR12][R2.64+-0x1c] ;  /* 0xffffe40c02197981 */ /* 0x000ee8000c1e1900 */
[----:B------:R-:W3:Y:S04]  /*0260*/  LDG.E R24, desc[UR12][R4.64+-0x1c] ;  /* 0xffffe40c04187981 */ /* 0x000ee8000c1e1900 */
[----:B------:R-:W4:Y:S04]  /*0270*/  LDG.E R19, desc[UR12][R2.64+-0x18] ;  /* 0xffffe80c02137981 */ /* 0x000f28000c1e1900 */
[----:B------:R-:W4:Y:S04]  /*0280*/  LDG.E R18, desc[UR12][R4.64+-0x18] ;  /* 0xffffe80c04127981 */ /* 0x000f28000c1e1900 */
[----:B------:R-:W5:Y:S04]  /*0290*/  LDG.E R20, desc[UR12][R2.64+-0x14] ;  /* 0xffffec0c02147981 */ /* 0x000f68000c1e1900 */
        /* <DEDUP_REMOVED lines=9> */
[----:B------:R-:W5:Y:S01]  /*0330*/  LDG.E R17, desc[UR12][R4.64] ;  /* 0x0000000c04117981 */ /* 0x000f62000c1e1900 */
[----:B--2---:R-:W-:-:S03]  /*0340*/  FFMA R14, R14, R16, R7 ;  /* 0x000000100e0e7223 */ /* 0x004fc60000000007 */
[----:B------:R-:W2:Y:S04]  /*0350*/  LDG.E R16, desc[UR12][R2.64] ;  /* 0x0000000c02107981 */ /* 0x000ea8000c1e1900 */
[----:B------:R-:W2:Y:S01]  /*0360*/  LDG.E R7, desc[UR12][R2.64+0x4] ;  /* 0x0000040c02077981 */ /* 0x000ea2000c1e1900 */
[----:B---3--:R-:W-:-:S03]  /*0370*/  FFMA R24, R25, R24, R14 ;  /* 0x0000001819187223 */ /* 0x008fc6000000000e */
[----:B------:R-:W3:Y:S01]  /*0380*/  LDG.E R14, desc[UR12][R4.64+0x4] ;  /* 0x0000040c040e7981 */ /* 0x000ee2000c1e1900 */
[----:B----4-:R-:W-:-:S03]  /*0390*/  FFMA R25, R19, R18, R24 ;  /* 0x0000001213197223 */ /* 0x010fc60000000018 */
[----:B------:R-:W4:Y:S04]  /*03a0*/  LDG.E R18, desc[UR12][R2.64+0x8] ;  /* 0x0000080c02127981 */ /* 0x000f28000c1e1900 */
[----:B------:R-:W4:Y:S01]  /*03b0*/  LDG.E R19, desc[UR12][R4.64+0x8] ;  /* 0x0000080c04137981 */ /* 0x000f22000c1e1900 */
[----:B-----5:R-:W-:-:S03]  /*03c0*/  FFMA R25, R20, R21, R25 ;  /* 0x0000001514197223 */ /* 0x020fc60000000019 */
[----:B------:R-:W5:Y:S04]  /*03d0*/  LDG.E R20, desc[UR12][R2.64+0xc] ;  /* 0x00000c0c02147981 */ /* 0x000f68000c1e1900 */
[----:B------:R-:W5:Y:S01]  /*03e0*/  LDG.E R21, desc[UR12][R4.64+0xc] ;  /* 0x00000c0c04157981 */ /* 0x000f62000c1e1900 */
[----:B------:R-:W-:-:S03]  /*03f0*/  FFMA R25, R22, R23, R25 ;  /* 0x0000001716197223 */ /* 0x000fc60000000019 */
[----:B------:R-:W5:Y:S04]  /*0400*/  LDG.E R22, desc[UR12][R2.64+0x10] ;  /* 0x0000100c02167981 */ /* 0x000f68000c1e1900 */
[----:B------:R-:W5:Y:S01]  /*0410*/  LDG.E R23, desc[UR12][R4.64+0x10] ;  /* 0x0000100c04177981 */ /* 0x000f62000c1e1900 */
[----:B------:R-:W-:-:S03]  /*0420*/  FFMA R26, R12, R15, R25 ;  /* 0x0000000f0c1a7223 */ /* 0x000fc60000000019 */
[----:B------:R-:W5:Y:S04]  /*0430*/  LDG.E R24, desc[UR12][R2.64+0x14] ;  /* 0x0000140c02187981 */ /* 0x000f68000c1e1900 */
[----:B------:R-:W5:Y:S04]  /*0440*/  LDG.E R25, desc[UR12][R4.64+0x14] ;  /* 0x0000140c04197981 */ /* 0x000f68000c1e1900 */
[----:B------:R-:W5:Y:S01]  /*0450*/  LDG.E R15, desc[UR12][R2.64+0x18] ;  /* 0x0000180c020f7981 */ /* 0x000f62000c1e1900 */
[----:B------:R-:W-:-:S03]  /*0460*/  FFMA R26, R13, R8, R26 ;  /* 0x000000080d1a7223 */ /* 0x000fc6000000001a */
[----:B------:R-:W5:Y:S04]  /*0470*/  LDG.E R12, desc[UR12][R4.64+0x18] ;  /* 0x0000180c040c7981 */ /* 0x000f68000c1e1900 */
[----:B------:R0:W5:Y:S04]  /*0480*/  LDG.E R8, desc[UR12][R2.64+0x1c] ;  /* 0x00001c0c02087981 */ /* 0x000168000c1e1900 */
[----:B------:R1:W5:Y:S01]  /*0490*/  LDG.E R13, desc[UR12][R4.64+0x1c] ;  /* 0x00001c0c040d7981 */ /* 0x000362000c1e1900 */
[----:B------:R-:W-:Y:S01]  /*04a0*/  FFMA R11, R11, R10, R26 ;  /* 0x0000000a0b0b7223 */ /* 0x000fe2000000001a */
[----:B------:R-:W-:-:S04]  /*04b0*/  UIADD3 UR5, UPT, UPT, UR5, 0x10, URZ ;  /* 0x0000001005057890 */ /* 0x000fc8000fffe0ff */
[----:B------:R-:W-:Y:S01]  /*04c0*/  UISETP.NE.AND UP1, UPT, UR5, URZ, UPT ;  /* 0x000000ff0500728c */ /* 0x000fe2000bf25270 */
[----:B0-----:R-:W-:Y:S02]  /*04d0*/  IADD3 R2, P0, PT, R2, 0x40, RZ ;  /* 0x0000004002027810 */ /* 0x001fe40007f1e0ff */
[----:B-1----:R-:W-:Y:S02]  /*04e0*/  IADD3 R4, P1, PT, R4, 0x40, RZ ;  /* 0x0000004004047810 */ /* 0x002fe40007f3e0ff */
[----:B------:R-:W-:Y:S02]  /*04f0*/  IADD3.X R3, PT, PT, RZ, R3, RZ, P0, !PT ;  /* 0x00000003ff037210 */ /* 0x000fe400007fe4ff */
[----:B------:R-:W-:Y:S01]  /*0500*/  IADD3.X R5, PT, PT, RZ, R5, RZ, P1, !PT ;  /* 0x00000005ff057210 */ /* 0x000fe20000ffe4ff */
[----:B--2---:R-:W-:-:S04]  /*0510*/  FFMA R16, R16, R17, R11 ;  /* 0x0000001110107223 */ /* 0x004fc8000000000b */
[----:B---3--:R-:W-:-:S04]  /*0520*/  FFMA R7, R7, R14, R16 ;  /* 0x0000000e07077223 */ /* 0x008fc80000000010 */
[----:B----4-:R-:W-:-:S04]  /*0530*/  FFMA R7, R18, R19, R7 ;  /* 0x0000001312077223 */ /* 0x010fc80000000007 */
[----:B-----5:R-:W-:-:S04]  /*0540*/  FFMA R7, R20, R21, R7 ;  /* 0x0000001514077223 */ /* 0x020fc80000000007 */
[----:B------:R-:W-:-:S04]  /*0550*/  FFMA R7, R22, R23, R7 ;  /* 0x0000001716077223 */ /* 0x000fc80000000007 */
[----:B------:R-:W-:-:S04]  /*0560*/  FFMA R24, R24, R25, R7 ;  /* 0x0000001918187223 */ /* 0x000fc80000000007 */
[----:B------:R-:W-:-:S04]  /*0570*/  FFMA R15, R15, R12, R24 ;  /* 0x0000000c0f0f7223 */ /* 0x000fc80000000018 */
[----:B------:R-:W-:Y:S01]  /*0580*/  FFMA R7, R8, R13, R15 ;  /* 0x0000000d08077223 */ /* 0x000fe2000000000f */
[----:B------:R-:W-:Y:S06]  /*0590*/  BRA.U UP1, `(.L_x_2) ;  /* 0xfffffffd01247547 */ /* 0x000fec000b83ffff */
.L_x_1:
[----:B------:R-:W-:Y:S05]  /*05a0*/  BRA.U !UP0, `(.L_x_0) ;  /* 0x00000005089c7547 */ /* 0x000fea000b800000 */
[----:B------:R-:W-:Y:S02]  /*05b0*/  UISETP.GE.U32.AND UP0, UPT, UR9, 0x8, UPT ;  /* 0x000000080900788c */ /* 0x000fe4000bf06070 */
[----:B------:R-:W-:-:S04]  /*05c0*/  ULOP3.LUT UR5, UR7, 0x7, URZ, 0xc0, !UPT ;  /* 0x0000000707057892 */ /* 0x000fc8000f8ec0ff */
[----:B------:R-:W-:-:S03]  /*05d0*/  UISETP.NE.AND UP1, UPT, UR5, URZ, UPT ;  /* 0x000000ff0500728c */ /* 0x000fc6000bf25270 */
[----:B------:R-:W-:Y:S08]  /*05e0*/  BRA.U !UP0, `(.L_x_3) ;  /* 0x0000000108a47547 */ /* 0x000ff0000b800000 */
[----:B------:R-:W0:Y:S01]  /*05f0*/  LDC.64 R12, c[0x0][0x390] ;  /* 0x0000e400ff0c7b82 */ /* 0x000e220000000a00 */
[----:B------:R-:W1:Y:S01]  /*0600*/  LDCU.64 UR10, c[0x0][0x390] ;  /* 0x00007200ff0a77ac */ /* 0x000e620008000a00 */
[C---:B------:R-:W-:Y:S02]  /*0610*/  IADD3 R8, P1, PT, R9.reuse, UR8, RZ ;  /* 0x0000000809087c10 */ /* 0x040fe4000ff3e0ff */
[CC--:B------:R-:W-:Y:S02]  /*0620*/  IADD3 R5, PT, PT, R0.reuse, R9.reuse, RZ ;  /* 0x0000000900057210 */ /* 0x0c0fe40007ffe0ff */
[----:B------:R-:W-:Y:S01]  /*0630*/  IADD3 R15, PT, PT, R9, UR8, RZ ;  /* 0x00000008090f7c10 */ /* 0x000fe2000fffe0ff */
[----:B------:R-:W-:Y:S01]  /*0640*/  IMAD.X R14, RZ, RZ, RZ, P1 ;  /* 0x000000ffff0e7224 */ /* 0x000fe200008e06ff */
[----:B------:R-:W2:Y:S01]  /*0650*/  LDC.64 R10, c[0x0][0x380] ;  /* 0x0000e000ff0a7b82 */ /* 0x000ea20000000a00 */
[----:B------:R-:W-:-:S04]  /*0660*/  IADD3 R16, P0, PT, R0, R9, RZ ;  /* 0x0000000900107210 */ /* 0x000fc80007f1e0ff */
[----:B------:R-:W-:-:S03]  /*0670*/  IADD3.X R17, PT, PT, RZ, RZ, RZ, P0, !PT ;  /* 0x000000ffff117210 */ /* 0x000fc600007fe4ff */
[----:B------:R-:W3:Y:S01]  /*0680*/  LDC.64 R2, c[0x0][0x380] ;  /* 0x0000e000ff027b82 */ /* 0x000ee20000000a00 */
[----:B-1----:R-:W-:Y:S01]  /*0690*/  LEA R4, P0, R16, UR10, 0x2 ;  /* 0x0000000a10047c11 */ /* 0x002fe2000f8010ff */
[----:B0-----:R-:W-:-:S03]  /*06a0*/  IMAD.WIDE.U32 R12, R5, 0x4, R12 ;  /* 0x00000004050c7825 */ /* 0x001fc600078e000c */
[----:B------:R-:W-:-:S03]  /*06b0*/  LEA.HI.X R5, R16, UR11, R17, 0x2, P0 ;  /* 0x0000000b10057c11 */ /* 0x000fc600080f1411 */
[----:B------:R-:W4:Y:S01]  /*06c0*/  LDG.E R12, desc[UR12][R12.64] ;  /* 0x0000000c0c0c7981 */ /* 0x000f22000c1e1900 */
[----:B--2---:R-:W-:-:S03]  /*06d0*/  IMAD.WIDE.U32 R10, R15, 0x4, R10 ;  /* 0x000000040f0a7825 */ /* 0x004fc600078e000a */
[----:B------:R-:W2:Y:S04]  /*06e0*/  LDG.E R15, desc[UR12][R4.64+0x4] ;  /* 0x0000040c040f7981 */ /* 0x000ea8000c1e1900 */
[----:B------:R-:W4:Y:S01]  /*06f0*/  LDG.E R10, desc[UR12][R10.64] ;  /* 0x0000000c0a0a7981 */ /* 0x000f22000c1e1900 */
[----:B---3--:R-:W-:-:S03]  /*0700*/  LEA R2, P1, R8, R2, 0x2 ;  /* 0x0000000208027211 */ /* 0x008fc600078210ff */
[----:B------:R-:W3:Y:S01]  /*0710*/  LDG.E R17, desc[UR12][R4.64+0x8] ;  /* 0x0000080c04117981 */ /* 0x000ee2000c1e1900 */
[----:B------:R-:W-:-:S03]  /*0720*/  LEA.HI.X R3, R8, R3, R14, 0x2, P1 ;  /* 0x0000000308037211 */ /* 0x000fc600008f140e */
[----:B------:R-:W5:Y:S04]  /*0730*/  LDG.E R19, desc[UR12][R4.64+0xc] ;  /* 0x00000c0c04137981 */ /* 0x000f68000c1e1900 */
[----:B------:R-:W2:Y:S04]  /*0740*/  LDG.E R14, desc[UR12][R2.64+0x4] ;  /* 0x0000040c020e7981 */ /* 0x000ea8000c1e1900 */
[----:B------:R-:W3:Y:S04]  /*0750*/  LDG.E R16, desc[UR12][R2.64+0x8] ;  /* 0x0000080c02107981 */ /* 0x000ee8000c1e1900 */
        /* <DEDUP_REMOVED lines=9> */
[----:B------:R-:W-:Y:S01]  /*07f0*/  IADD3 R9, PT, PT, R9, 0x8, RZ ;  /* 0x0000000809097810 */ /* 0x000fe20007ffe0ff */
[----:B----4-:R-:W-:-:S04]  /*0800*/  FFMA R10, R12, R10, R7 ;  /* 0x0000000a0c0a7223 */ /* 0x010fc80000000007 */
[----:B--2---:R-:W-:-:S04]  /*0810*/  FFMA R10, R15, R14, R10 ;  /* 0x0000000e0f0a7223 */ /* 0x004fc8000000000a */
[----:B---3--:R-:W-:-:S04]  /*0820*/  FFMA R10, R17, R16, R10 ;  /* 0x00000010110a7223 */ /* 0x008fc8000000000a */
[----:B-----5:R-:W-:-:S04]  /*0830*/  FFMA R10, R19, R18, R10 ;  /* 0x00000012130a7223 */ /* 0x020fc8000000000a */
[----:B------:R-:W-:-:S04]  /*0840*/  FFMA R10, R21, R20, R10 ;  /* 0x00000014150a7223 */ /* 0x000fc8000000000a */
[----:B------:R-:W-:-:S04]  /*0850*/  FFMA R13, R23, R13, R10 ;  /* 0x0000000d170d7223 */ /* 0x000fc8000000000a */
[----:B------:R-:W-:-:S04]  /*0860*/  FFMA R8, R8, R11, R13 ;  /* 0x0000000b08087223 */ /* 0x000fc8000000000d */
[----:B------:R-:W-:-:S07]  /*0870*/  FFMA R7, R25, R22, R8 ;  /* 0x0000001619077223 */ /* 0x000fce0000000008 */
.L_x_3:
[----:B------:R-:W-:Y:S05]  /*0880*/  BRA.U !UP1, `(.L_x_0) ;  /* 0x0000000109e47547 */ /* 0x000fea000b800000 */
[----:B------:R-:W-:Y:S02]  /*0890*/  UISETP.GE.U32.AND UP0, UPT, UR5, 0x4, UPT ;  /* 0x000000040500788c */ /* 0x000fe4000bf06070 */
[----:B------:R-:W-:-:S04]  /*08a0*/  ULOP3.LUT UR4, UR7, 0x3, URZ, 0xc0, !UPT ;  /* 0x0000000307047892 */ /* 0x000fc8000f8ec0ff */
[----:B------:R-:W-:-:S03]  /*08b0*/  UISETP.NE.AND UP1, UPT, UR4, URZ, UPT ;  /* 0x000000ff0400728c */ /* 0x000fc6000bf25270 */
[----:B------:R-:W-:Y:S08]  /*08c0*/  BRA.U !UP0, `(.L_x_4) ;  /* 0x0000000108747547 */ /* 0x000ff0000b800000 */
[----:B------:R-:W0:Y:S01]  /*08d0*/  LDC.64 R12, c[0x0][0x390] ;  /* 0x0000e400ff0c7b82 */ /* 0x000e220000000a00 */
[----:B------:R-:W1:Y:S01]  /*08e0*/  LDCU.64 UR10, c[0x0][0x390] ;  /* 0x00007200ff0a77ac */ /* 0x000e620008000a00 */
[CC--:B------:R-:W-:Y:S02]  /*08f0*/  IADD3 R8, P0, PT, R0.reuse, R9.reuse, RZ ;  /* 0x0000000900087210 */ /* 0x0c0fe40007f1e0ff */
[----:B------:R-:W-:Y:S02]  /*0900*/  IADD3 R5, PT, PT, R0, R9, RZ ;  /* 0x0000000900057210 */ /* 0x000fe40007ffe0ff */
[C---:B------:R-:W-:Y:S01]  /*0910*/  IADD3 R15, PT, PT, R9.reuse, UR8, RZ ;  /* 0x00000008090f7c10 */ /* 0x040fe2000fffe0ff */
[----:B------:R-:W-:Y:S01]  /*0920*/  IMAD.X R17, RZ, RZ, RZ, P0 ;  /* 0x000000ffff117224 */ /* 0x000fe200000e06ff */
[----:B------:R-:W2:Y:S01]  /*0930*/  LDC.64 R10, c[0x0][0x380] ;  /* 0x0000e000ff0a7b82 */ /* 0x000ea20000000a00 */
[----:B------:R-:W-:-:S04]  /*0940*/  IADD3 R14, P1, PT, R9, UR8, RZ ;  /* 0x00000008090e7c10 */ /* 0x000fc8000ff3e0ff */
        /* <DEDUP_REMOVED lines=14> */
[----:B------:R-:W5:Y:S04]  /*0a30*/  LDG.E R15, desc[UR12][R2.64+0x8] ;  /* 0x0000080c020f7981 */ /* 0x000f68000c1e1900 */
[----:B------:R-:W3:Y:S01]  /*0a40*/  LDG.E R17, desc[UR12][R2.64+0xc] ;  /* 0x00000c0c02117981 */ /* 0x000ee2000c1e1900 */
[----:B------:R-:W-:Y:S01]  /*0a50*/  IADD3 R9, PT, PT, R9, 0x4, RZ ;  /* 0x0000000409097810 */ /* 0x000fe20007ffe0ff */
[----:B----4-:R-:W-:-:S04]  /*0a60*/  FFMA R7, R12, R10, R7 ;  /* 0x0000000a0c077223 */ /* 0x010fc80000000007 */
[----:B--2---:R-:W-:-:S04]  /*0a70*/  FFMA R7, R8, R14, R7 ;  /* 0x0000000e08077223 */ /* 0x004fc80000000007 */
[----:B-----5:R-:W-:-:S04]  /*0a80*/  FFMA R7, R16, R15, R7 ;  /* 0x0000000f10077223 */ /* 0x020fc80000000007 */
[----:B---3--:R-:W-:-:S07]  /*0a90*/  FFMA R7, R18, R17, R7 ;  /* 0x0000001112077223 */ /* 0x008fce0000000007 */
.L_x_4:
[----:B------:R-:W-:Y:S05]  /*0aa0*/  BRA.U !UP1, `(.L_x_0) ;  /* 0x00000001095c7547 */ /* 0x000fea000b800000 */
[----:B------:R-:W0:Y:S01]  /*0ab0*/  LDC.64 R2, c[0x0][0x380] ;  /* 0x0000e000ff027b82 */ /* 0x000e220000000a00 */
[----:B------:R-:W-:Y:S01]  /*0ac0*/  IADD3 R11, PT, PT, R9, UR8, RZ ;  /* 0x00000008090b7c10 */ /* 0x000fe2000fffe0ff */
[----:B------:R-:W-:Y:S01]  /*0ad0*/  UIADD3 UR4, UPT, UPT, -UR4, URZ, URZ ;  /* 0x000000ff04047290 */ /* 0x000fe2000fffe1ff */
[----:B------:R-:W-:-:S05]  /*0ae0*/  IADD3 R9, PT, PT, R0, R9, RZ ;  /* 0x0000000900097210 */ /* 0x000fca0007ffe0ff */
[----:B------:R-:W1:Y:S01]  /*0af0*/  LDC.64 R4, c[0x0][0x390] ;  /* 0x0000e400ff047b82 */ /* 0x000e620000000a00 */
[----:B0-----:R-:W-:-:S03]  /*0b00*/  IMAD.WIDE.U32 R2, R11, 0x4, R2 ;  /* 0x000000040b027825 */ /* 0x001fc600078e0002 */
[----:B------:R-:W-:Y:S01]  /*0b10*/  MOV R8, R2 ;  /* 0x0000000200087202 */ /* 0x000fe20000000f00 */
[----:B-1----:R-:W-:Y:S01]  /*0b20*/  IMAD.WIDE.U32 R4, R9, 0x4, R4 ;  /* 0x0000000409047825 */ /* 0x002fe200078e0004 */
[----:B------:R-:W-:-:S03]  /*0b30*/  MOV R9, R3 ;  /* 0x0000000300097202 */ /* 0x000fc60000000f00 */
[----:B------:R-:W-:Y:S01]  /*0b40*/  IMAD.MOV.U32 R3, RZ, RZ, R5 ;  /* 0x000000ffff037224 */ /* 0x000fe200078e0005 */
[----:B------:R-:W-:-:S07]  /*0b50*/  MOV R2, R4 ;  /* 0x0000000400027202 */ /* 0x000fce0000000f00 */
.L_x_5:
[----:B------:R-:W-:Y:S01]  /*0b60*/  MOV R4, R8 ;  /* 0x0000000800047202 */ /* 0x000fe20000000f00 */
[----:B------:R0:W2:Y:S01]  /*0b70*/  LDG.E R0, desc[UR12][R2.64] ;  /* 0x0000000c02007981 */ /* 0x0000a2000c1e1900 */
[----:B------:R-:W-:-:S05]  /*0b80*/  MOV R5, R9 ;  /* 0x0000000900057202 */ /* 0x000fca0000000f00 */
[----:B------:R-:W2:Y:S01]  /*0b90*/  LDG.E R4, desc[UR12][R4.64] ;  /* 0x0000000c04047981 */ /* 0x000ea2000c1e1900 */
[----:B------:R-:W-:-:S04]  /*0ba0*/  UIADD3 UR4, UPT, UPT, UR4, 0x1, URZ ;  /* 0x0000000104047890 */ /* 0x000fc8000fffe0ff */
[----:B------:R-:W-:Y:S01]  /*0bb0*/  UISETP.NE.AND UP0, UPT, UR4, URZ, UPT ;  /* 0x000000ff0400728c */ /* 0x000fe2000bf05270 */
[----:B------:R-:W-:Y:S02]  /*0bc0*/  IADD3 R8, P0, PT, R8, 0x4, RZ ;  /* 0x0000000408087810 */ /* 0x000fe40007f1e0ff */
[----:B0-----:R-:W-:Y:S02]  /*0bd0*/  IADD3 R2, P1, PT, R2, 0x4, RZ ;  /* 0x0000000402027810 */ /* 0x001fe40007f3e0ff */
[----:B------:R-:W-:Y:S02]  /*0be0*/  IADD3.X R9, PT, PT, RZ, R9, RZ, P0, !PT ;  /* 0x00000009ff097210 */ /* 0x000fe400007fe4ff */
[----:B------:R-:W-:Y:S01]  /*0bf0*/  IADD3.X R3, PT, PT, RZ, R3, RZ, P1, !PT ;  /* 0x00000003ff037210 */ /* 0x000fe20000ffe4ff */
[----:B--2---:R-:W-:Y:S01]  /*0c00*/  FFMA R7, R0, R4, R7 ;  /* 0x0000000400077223 */ /* 0x004fe20000000007 */
[----:B------:R-:W-:Y:S07]  /*0c10*/  BRA.U UP0, `(.L_x_5) ;  /* 0xfffffffd00d07547 */ /* 0x000fee000b83ffff */
.L_x_0:
[----:B------:R-:W0:Y:S02]  /*0c20*/  LDCU.64 UR4, c[0x0][0x3a0] ;  /* 0x00007400ff0477ac */ /* 0x000e240008000a00 */
[----:B0-----:R-:W-:-:S04]  /*0c30*/  ISETP.NE.U32.AND P0, PT, RZ, UR4, PT ;  /* 0x00000004ff007c0c */ /* 0x001fc8000bf05070 */
[----:B------:R-:W-:-:S13]  /*0c40*/  ISETP.NE.AND.EX P0, PT, RZ, UR5, PT, P0 ;  /* 0x00000005ff007c0c */ /* 0x000fda000bf05300 */
[----:B------:R-:W0:Y:S02]  /*0c50*/  @P0 LDC.64 R2, c[0x0][0x3a0] ;  /* 0x0000e800ff020b82 */ /* 0x000e240000000a00 */
[----:B0-----:R-:W-:-:S06]  /*0c60*/  @P0 IMAD.WIDE.U32 R2, R6, 0x4, R2 ;  /* 0x0000000406020825 */ /* 0x001fcc00078e0002 */
[----:B------:R-:W2:Y:S01]  /*0c70*/  @P0 LDG.E R2, desc[UR12][R2.64] ;  /* 0x0000000c02020981 */ /* 0x000ea2000c1e1900 */
[----:B------:R-:W-:Y:S02]  /*0c80*/  UISETP.GE.U32.AND UP1, UPT, UR14, 0x10, UPT ;  /* 0x000000100e00788c */ /* 0x000fe4000bf26070 */
[----:B------:R-:W-:Y:S01]  /*0c90*/  IMAD R0, R6, UR14, RZ ;  /* 0x0000000e06007c24 */ /* 0x000fe2000f8e02ff */
[----:B------:R-:W-:Y:S01]  /*0ca0*/  ULOP3.LUT UR7, UR14, 0xf, URZ, 0xc0, !UPT ;  /* 0x0000000f0e077892 */ /* 0x000fe2000f8ec0ff */
[----:B------:R-:W-:Y:S01]  /*0cb0*/  MOV R9, RZ ;  /* 0x000000ff00097202 */ /* 0x000fe20000000f00 */
[----:B------:R-:W-:Y:S02]  /*0cc0*/  UIMAD UR6, UR6, UR14, URZ ;  /* 0x0000000e060672a4 */ /* 0x000fe4000f8e02ff */
[----:B------:R-:W-:Y:S01]  /*0cd0*/  UISETP.NE.AND UP0, UPT, UR7, URZ, UPT ;  /* 0x000000ff0700728c */ /* 0x000fe2000bf05270 */
[----:B--2---:R-:W-:Y:S01]  /*0ce0*/  @P0 FADD R7, R7, R2 ;  /* 0x0000000207070221 */ /* 0x004fe20000000000 */
[----:B------:R-:W-:Y:S09]  /*0cf0*/  BRA.U !UP1, `(.L_x_6) ;  /* 0x0000000509107547 */ /* 0x000ff2000b800000 */
[----:B------:R-:W0:Y:S01]  /*0d00*/  LDC.64 R2, c[0x0][0x398] ;  /* 0x0000e600ff027b82 */ /* 0x000e220000000a00 */
[----:B------:R-:W1:Y:S01]  /*0d10*/  LDCU.64 UR4, c[0x0][0x388] ;  /* 0x00007100ff0477ac */ /* 0x000e620008000a00 */
[----:B------:R-:W-:-:S06]  /*0d20*/  ULOP3.LUT UR8, UR14, 0x7ffffff0, URZ, 0xc0, !UPT ;  /* 0x7ffffff00e087892 */ /* 0x000fcc000f8ec0ff */
[----:B------:R-:W-:Y:S01]  /*0d30*/  IMAD.U32 R9, RZ, RZ, UR8 ;  /* 0x00000008ff097e24 */ /* 0x000fe2000f8e00ff */
[----:B-1----:R-:W-:-:S04]  /*0d40*/  UIMAD.WIDE.U32 UR4, UR6, 0x4, UR4 ;  /* 0x00000004060478a5 */ /* 0x002fc8000f8e0004 */
[----:B------:R-:W-:Y:S01]  /*0d50*/  UIADD3 UR9, UP1, UPT, UR4, 0x20, URZ ;  /* 0x0000002004097890 */ /* 0x000fe2000ff3e0ff */
[----:B0-----:R-:W-:-:S03]  /*0d60*/  IMAD.WIDE.U32 R2, R0, 0x4, R2 ;  /* 0x0000000400027825 */ /* 0x001fc600078e0002 */
[----:B------:R-:W-:Y:S01]  /*0d70*/  UIADD3.X UR4, UPT, UPT, URZ, UR5, URZ, UP1, !UPT ;  /* 0x00000005ff047290 */ /* 0x000fe20008ffe4ff */
[----:B------:R-:W-:Y:S01]  /*0d80*/  IADD3 R2, P0, PT, R2, 0x20, RZ ;  /* 0x0000002002027810 */ /* 0x000fe20007f1e0ff */
[----:B------:R-:W-:Y:S01]  /*0d90*/  UIADD3 UR5, UPT, UPT, -UR8, URZ, URZ ;  /* 0x000000ff08057290 */ /* 0x000fe2000fffe1ff */
[----:B------:R-:W-:Y:S02]  /*0da0*/  MOV R4, UR9 ;  /* 0x0000000900047c02 */ /* 0x000fe40008000f00 */
[----:B------:R-:W-:Y:S02]  /*0db0*/  IADD3.X R3, PT, PT, RZ, R3, RZ, P0, !PT ;  /* 0x00000003ff037210 */ /* 0x000fe400007fe4ff */
[----:B------:R-:W-:-:S07]  /*0dc0*/  MOV R5, UR4 ;  /* 0x0000000400057c02 */ /* 0x000fce0008000f00 */
.L_x_7:
        /* <DEDUP_REMOVED lines=55> */
.L_x_6:
        /* <DEDUP_REMOVED lines=46> */
.L_x_9:
[----:B------:R-:W-:Y:S05]  /*1420*/  BRA.U !UP1, `(.L_x_8) ;  /* 0x0000000109e47547 */ /* 0x000fea000b800000 */
[----:B------:R-:W-:Y:S02]  /*1430*/  UISETP.GE.U32.AND UP0, UPT, UR5, 0x4, UPT ;  /* 0x000000040500788c */ /* 0x000fe4000bf06070 */
[----:B------:R-:W-:-:S04]  /*1440*/  ULOP3.LUT UR4, UR14, 0x3, URZ, 0xc0, !UPT ;  /* 0x000000030e047892 */ /* 0x000fc8000f8ec0ff */
[----:B------:R-:W-:-:S03]  /*1450*/  UISETP.NE.AND UP1, UPT, UR4, URZ, UPT ;  /* 0x000000ff0400728c */ /* 0x000fc6000bf25270 */
[----:B------:R-:W-:Y:S08]  /*1460*/  BRA.U !UP0, `(.L_x_10) ;  /* 0x0000000108747547 */ /* 0x000ff0000b800000 */
[----:B------:R-:W0:Y:S01]  /*1470*/  LDC.64 R12, c[0x0][0x398] ;  /* 0x0000e600ff0c7b82 */ /* 0x000e220000000a00 */
[----:B------:R-:W1:Y:S01]  /*1480*/  LDCU.64 UR8, c[0x0][0x398] ;  /* 0x00007300ff0877ac */ /* 0x000e620008000a00 */
[CC--:B------:R-:W-:Y:S02]  /*1490*/  IADD3 R5, PT, PT, R0.reuse, R9.reuse, RZ ;  /* 0x0000000900057210 */ /* 0x0c0fe40007ffe0ff */
[C---:B------:R-:W-:Y:S02]  /*14a0*/  IADD3 R15, PT, PT, R9.reuse, UR6, RZ ;  /* 0x00000006090f7c10 */ /* 0x040fe4000fffe0ff */
[----:B------:R-:W-:Y:S02]  /*14b0*/  IADD3 R14, P1, PT, R9, UR6, RZ ;  /* 0x00000006090e7c10 */ /* 0x000fe4000ff3e0ff */
[----:B------:R-:W2:Y:S01]  /*14c0*/  LDC.64 R10, c[0x0][0x388] ;  /* 0x0000e200ff0a7b82 */ /* 0x000ea20000000a00 */
[----:B------:R-:W-:Y:S02]  /*14d0*/  IADD3 R8, P0, PT, R0, R9, RZ ;  /* 0x0000000900087210 */ /* 0x000fe40007f1e0ff */
[----:B------:R-:W-:-:S02]  /*14e0*/  IADD3.X R16, PT, PT, RZ, RZ, RZ, P1, !PT ;  /* 0x000000ffff107210 */ /* 0x000fc40000ffe4ff */
        /* <DEDUP_REMOVED lines=16> */
[----:B------:R-:W-:-:S02]  /*15f0*/  VIADD R9, R9, 0x4 ;  /* 0x0000000409097836 */ /* 0x000fc40000000000 */
[----:B----4-:R-:W-:-:S04]  /*1600*/  FFMA R7, R12, R10, R7 ;  /* 0x0000000a0c077223 */ /* 0x010fc80000000007 */
[----:B--2---:R-:W-:-:S04]  /*1610*/  FFMA R7, R8, R14, R7 ;  /* 0x0000000e08077223 */ /* 0x004fc80000000007 */
[----:B-----5:R-:W-:-:S04]  /*1620*/  FFMA R7, R16, R15, R7 ;  /* 0x0000000f10077223 */ /* 0x020fc80000000007 */
[----:B---3--:R-:W-:-:S07]  /*1630*/  FFMA R7, R18, R17, R7 ;  /* 0x0000001112077223 */ /* 0x008fce0000000007 */
.L_x_10:
        /* <DEDUP_REMOVED lines=9> */
[----:B------:R-:W-:Y:S02]  /*16d0*/  MOV R9, R3 ;  /* 0x0000000300097202 */ /* 0x000fe40000000f00 */
[----:B------:R-:W-:Y:S02]  /*16e0*/  MOV R2, R4 ;  /* 0x0000000400027202 */ /* 0x000fe40000000f00 */
[----:B------:R-:W-:-:S07]  /*16f0*/  MOV R3, R5 ;  /* 0x0000000500037202 */ /* 0x000fce0000000f00 */
.L_x_11:
[----:B------:R-:W-:Y:S01]  /*1700*/  IMAD.MOV.U32 R4, RZ, RZ, R8 ;  /* 0x000000ffff047224 */ /* 0x000fe200078e0008 */
[----:B------:R-:W-:Y:S01]  /*1710*/  MOV R5, R9 ;  /* 0x0000000900057202 */ /* 0x000fe20000000f00 */
[----:B------:R0:W2:Y:S04]  /*1720*/  LDG.E R0, desc[UR12][R2.64] ;  /* 0x0000000c02007981 */ /* 0x0000a8000c1e1900 */
[----:B------:R-:W2:Y:S01]  /*1730*/  LDG.E R4, desc[UR12][R4.64] ;  /* 0x0000000c04047981 */ /* 0x000ea2000c1e1900 */
[----:B------:R-:W-:Y:S01]  /*1740*/  UIADD3 UR4, UPT, UPT, UR4, 0x1, URZ ;  /* 0x0000000104047890 */ /* 0x000fe2000fffe0ff */
[----:B------:R-:W-:-:S03]  /*1750*/  IADD3 R8, P0, PT, R8, 0x4, RZ ;  /* 0x0000000408087810 */ /* 0x000fc60007f1e0ff */
[----:B------:R-:W-:Y:S01]  /*1760*/  UISETP.NE.AND UP0, UPT, UR4, URZ, UPT ;  /* 0x000000ff0400728c */ /* 0x000fe2000bf05270 */
[----:B0-----:R-:W-:Y:S02]  /*1770*/  IADD3 R2, P1, PT, R2, 0x4, RZ ;  /* 0x0000000402027810 */ /* 0x001fe40007f3e0ff */
[----:B------:R-:W-:Y:S02]  /*1780*/  IADD3.X R9, PT, PT, RZ, R9, RZ, P0, !PT ;  /* 0x00000009ff097210 */ /* 0x000fe400007fe4ff */
[----:B------:R-:W-:Y:S01]  /*1790*/  IADD3.X R3, PT, PT, RZ, R3, RZ, P1, !PT ;  /* 0x00000003ff037210 */ /* 0x000fe20000ffe4ff */
[----:B--2---:R-:W-:-:S03]  /*17a0*/  FFMA R7, R0, R4, R7 ;  /* 0x0000000400077223 */ /* 0x004fc60000000007 */
[----:B------:R-:W-:Y:S05]  /*17b0*/  BRA.U UP0, `(.L_x_11) ;  /* 0xfffffffd00d07547 */ /* 0x000fea000b83ffff */
.L_x_8:
[----:B------:R-:W0:Y:S01]  /*17c0*/  LDCU.64 UR4, c[0x0][0x3a8] ;  /* 0x00007500ff0477ac */ /* 0x000e220008000a00 */
[----:B------:R-:W1:Y:S01]  /*17d0*/  LDC.64 R2, c[0x0][0x3b0] ;  /* 0x0000ec00ff027b82 */ /* 0x000e620000000a00 */
[----:B0-----:R-:W-:-:S04]  /*17e0*/  ISETP.NE.U32.AND P0, PT, RZ, UR4, PT ;  /* 0x00000004ff007c0c */ /* 0x001fc8000bf05070 */
[----:B------:R-:W-:-:S13]  /*17f0*/  ISETP.NE.AND.EX P0, PT, RZ, UR5, PT, P0 ;  /* 0x00000005ff007c0c */ /* 0x000fda000bf05300 */
[----:B------:R-:W0:Y:S02]  /*1800*/  @P0 LDC.64 R4, c[0x0][0x3a8] ;  /* 0x0000ea00ff040b82 */ /* 0x000e240000000a00 */
[----:B0-----:R-:W-:-:S06]  /*1810*/  @P0 IMAD.WIDE.U32 R4, R6, 0x4, R4 ;  /* 0x0000000406040825 */ /* 0x001fcc00078e0004 */
[----:B------:R-:W2:Y:S01]  /*1820*/  @P0 LDG.E R4, desc[UR12][R4.64] ;  /* 0x0000000c04040981 */ /* 0x000ea2000c1e1900 */
[----:B------:R-:W-:Y:S01]  /*1830*/  MOV R10, 0x3c80f082 ;  /* 0x3c80f082000a7802 */ /* 0x000fe20000000f00 */
[----:B------:R-:W-:Y:S02]  /*1840*/  HFMA2 R11, -RZ, RZ, 1.875, 0 ;  /* 0x3f800000ff0b7431 */ /* 0x000fe400000001ff */
[----:B--2---:R-:W-:-:S04]  /*1850*/  @P0 FADD R7, R7, R4 ;  /* 0x0000000407070221 */ /* 0x004fc80000000000 */
[C---:B------:R-:W-:Y:S01]  /*1860*/  FMUL R0, |R7|.reuse, 2.8853900432586669922 ;  /* 0x4038aa3b07007820 */ /* 0x040fe20000400200 */
[C---:B------:R-:W-:Y:S01]  /*1870*/  FMUL R9, R7.reuse, R7 ;  /* 0x0000000707097220 */ /* 0x040fe20000400000 */
[C---:B------:R-:W-:Y:S02]  /*1880*/  FSETP.GE.AND P1, PT, |R7|.reuse, 0.60000002384185791016, PT ;  /* 0x3f19999a0700780b */ /* 0x040fe40003f26200 */
[----:B------:R-:W-:Y:S01]  /*1890*/  FSETP.GE.AND P0, PT, |R7|, 9.010913848876953125, PT ;  /* 0x41102cb40700780b */ /* 0x000fe20003f06200 */
[C---:B------:R-:W-:Y:S01]  /*18a0*/  FFMA R10, R9.reuse, R10, -0.052303962409496307373 ;  /* 0xbd563cae090a7423 */ /* 0x040fe2000000000a */
[----:B------:R-:W0:Y:S02]  /*18b0*/  MUFU.EX2 R0, R0 ;  /* 0x0000000000007308 */ /* 0x000e240000000800 */
[----:B0-----:R-:W-:Y:S01]  /*18c0*/  FADD R8, R0, 1 ;  /* 0x3f80000000087421 */ /* 0x001fe20000000000 */
[----:B------:R-:W-:-:S04]  /*18d0*/  FFMA R0, R9, R10, 0.1331529766321182251 ;  /* 0x3e08594109007423 */ /* 0x000fc8000000000a */
[C---:B------:R-:W-:Y:S01]  /*18e0*/  FFMA R0, R9.reuse, R0, -0.33332768082618713379 ;  /* 0xbeaaa9ed09007423 */ /* 0x040fe20000000000 */
[----:B------:R-:W0:Y:S03]  /*18f0*/  MUFU.RCP R8, R8 ;  /* 0x0000000800087308 */ /* 0x000e260000001000 */
[----:B------:R-:W-:Y:S01]  /*1900*/  FFMA R0, R9, R0, RZ ;  /* 0x0000000009007223 */ /* 0x000fe200000000ff */
[----:B0-----:R-:W-:Y:S01]  /*1910*/  FFMA R4, R8, -2, R11 ;  /* 0xc000000008047823 */ /* 0x001fe2000000000b */
[----:B------:R-:W-:-:S04]  /*1920*/  IADD3 R11, PT, PT, R6, UR6, RZ ;  /* 0x00000006060b7c10 */ /* 0x000fc8000fffe0ff */
[----:B------:R-:W-:Y:S01]  /*1930*/  FSEL R4, R4, 1, !P0 ;  /* 0x3f80000004047808 */ /* 0x000fe20004000000 */
[----:B-1----:R-:W-:-:S03]  /*1940*/  IMAD.WIDE.U32 R2, R11, 0x4, R2 ;  /* 0x000000040b027825 */ /* 0x002fc600078e0002 */
[--C-:B------:R-:W-:Y:S01]  /*1950*/  LOP3.LUT R5, R4, 0x80000000, R7.reuse, 0xb8, !PT ;  /* 0x8000000004057812 */ /* 0x100fe200078eb807 */
[----:B------:R-:W-:-:S05]  /*1960*/  @!P1 FFMA R5, R0, R7, R7 ;  /* 0x0000000700059223 */ /* 0x000fca0000000007 */
[----:B------:R-:W-:Y:S01]  /*1970*/  STG.E desc[UR12][R2.64], R5 ;  /* 0x0000000502007986 */ /* 0x000fe2000c10190c */
[----:B------:R-:W-:Y:S05]  /*1980*/  EXIT ;  /* 0x000000000000794d */ /* 0x000fea0003800000 */
.L_x_12:
[----:B------:R-:W-:-:S00]  /*1990*/  BRA `(.L_x_12) ;  /* 0xfffffffc00fc7947 */ /* 0x000fc0000383ffff */
[----:B------:R-:W-:-:S00]  /*19a0*/  NOP ;  /* 0x0000000000007918 */ /* 0x000fc00000000000 */
        /* <DEDUP_REMOVED lines=13> */
.L_x_13:


//--------------------- .nv.shared.reserved.0     --------------------------
	.section	.nv.shared.reserved.0,"aw",@nobits
	.weak		__nv_reservedSMEM_offset_0_alias
	.size		__nv_reservedSMEM_offset_0_alias, 0, 64
	.other		__nv_reservedSMEM_offset_0_alias,@"STO_CUDA_RESERVED_SHARED STV_DEFAULT"
__nv_reservedSMEM_offset_0_alias:
	.zero		0
	.zero		64


//--------------------- .nv.constant0.rnn_cell_kernel --------------------------
	.section	.nv.constant0.rnn_cell_kernel,"a",@progbits
	.sectionflags	@""
	.align	4
.nv.constant0.rnn_cell_kernel:
	.zero		964


//--------------------- SYMBOLS --------------------------

	.type		.nv.reservedSmem.offset0,@object
	.size		.nv.reservedSmem.offset0,0x4
